	.headerflags	@"EF_CUDA_TEXMODE_UNIFIED EF_CUDA_64BIT_ADDRESS EF_CUDA_ACCELERATORS EF_CUDA_SM90 EF_CUDA_VIRTUAL_SM(EF_CUDA_SM90)"
	.elftype	@"ET_EXEC"


//--------------------- .nv.info                  --------------------------
	.section	.nv.info,"",@"SHT_CUDA_INFO"
	.align	4


	//----- nvinfo : EIATTR_REGCOUNT
	.align		4
        /*0000*/ 	.byte	0x04, 0x2f
        /*0002*/ 	.short	(.L_1 - .L_0)
	.align		4
.L_0:
        /*0004*/ 	.word	index@(triton_poi_fused_convolution_66)
        /*0008*/ 	.word	0x0000000c


	//----- nvinfo : EIATTR_MIN_STACK_SIZE
	.align		4
.L_1:
        /*000c*/ 	.byte	0x04, 0x12
        /*000e*/ 	.short	(.L_3 - .L_2)
	.align		4
.L_2:
        /*0010*/ 	.word	index@(triton_poi_fused_convolution_66)
        /*0014*/ 	.word	0x00000000


	//----- nvinfo : EIATTR_FRAME_SIZE
	.align		4
.L_3:
        /*0018*/ 	.byte	0x04, 0x11
        /*001a*/ 	.short	(.L_5 - .L_4)
	.align		4
.L_4:
        /*001c*/ 	.word	index@(triton_poi_fused_convolution_66)
        /*0020*/ 	.word	0x00000000


	//----- nvinfo : EIATTR_MIN_STACK_SIZE
	.align		4
.L_5:
        /*0024*/ 	.byte	0x04, 0x12
        /*0026*/ 	.short	(.L_7 - .L_6)
	.align		4
.L_6:
        /*0028*/ 	.word	index@(triton_poi_fused_convolution_66)
        /*002c*/ 	.word	0x00000000
.L_7:


//--------------------- .nv.info.triton_poi_fused_convolution_66 --------------------------
	.section	.nv.info.triton_poi_fused_convolution_66,"",@"SHT_CUDA_INFO"
	.sectionflags	@""
	.align	4


	//----- nvinfo : EIATTR_CUDA_API_VERSION
	.align		4
        /*0000*/ 	.byte	0x04, 0x37
        /*0002*/ 	.short	(.L_9 - .L_8)
.L_8:
        /*0004*/ 	.word	0x0000007c


	//----- nvinfo : EIATTR_KPARAM_INFO
	.align		4
.L_9:
        /*0008*/ 	.byte	0x04, 0x17
        /*000a*/ 	.short	(.L_11 - .L_10)
.L_10:
        /*000c*/ 	.word	0x00000000
        /*0010*/ 	.short	0x0002
        /*0012*/ 	.short	0x0010
        /*0014*/ 	.byte	0x00, 0xf0, 0x11, 0x00


	//----- nvinfo : EIATTR_KPARAM_INFO
	.align		4
.L_11:
        /*0018*/ 	.byte	0x04, 0x17
        /*001a*/ 	.short	(.L_13 - .L_12)
.L_12:
        /*001c*/ 	.word	0x00000000
        /*0020*/ 	.short	0x0001
        /*0022*/ 	.short	0x0008
        /*0024*/ 	.byte	0x00, 0xf4, 0x21, 0x00


	//----- nvinfo : EIATTR_KPARAM_INFO
	.align		4
.L_13:
        /*0028*/ 	.byte	0x04, 0x17
        /*002a*/ 	.short	(.L_15 - .L_14)
.L_14:
        /*002c*/ 	.word	0x00000000
        /*0030*/ 	.short	0x0000
        /*0032*/ 	.short	0x0000
        /*0034*/ 	.byte	0x00, 0xf4, 0x21, 0x00


	//----- nvinfo : EIATTR_SPARSE_MMA_MASK
	.align		4
.L_15:
        /*0038*/ 	.byte	0x03, 0x50
        /*003a*/ 	.short	0x0000


	//----- nvinfo : EIATTR_MAXREG_COUNT
	.align		4
        /*003c*/ 	.byte	0x03, 0x1b
        /*003e*/ 	.short	0x00ff


	//----- nvinfo : EIATTR_EXIT_INSTR_OFFSETS
	.align		4
        /*0040*/ 	.byte	0x04, 0x1c
        /*0042*/ 	.short	(.L_17 - .L_16)


	//   ....[0]....
.L_16:
        /*0044*/ 	.word	0x00000150


	//   ....[1]....
        /*0048*/ 	.word	0x00000170


	//----- nvinfo : EIATTR_REQNTID
	.align		4
.L_17:
        /*004c*/ 	.byte	0x04, 0x10
        /*004e*/ 	.short	(.L_19 - .L_18)
.L_18:
        /*0050*/ 	.word	0x00000080
        /*0054*/ 	.word	0x00000001
        /*0058*/ 	.word	0x00000001


	//----- nvinfo : EIATTR_CBANK_PARAM_SIZE
	.align		4
.L_19:
        /*005c*/ 	.byte	0x03, 0x19
        /*005e*/ 	.short	0x0014


	//----- nvinfo : EIATTR_PARAM_CBANK
	.align		4
        /*0060*/ 	.byte	0x04, 0x0a
        /*0062*/ 	.short	(.L_21 - .L_20)
	.align		4
.L_20:
        /*0064*/ 	.word	index@(.nv.constant0.triton_poi_fused_convolution_66)
        /*0068*/ 	.short	0x0210
        /*006a*/ 	.short	0x0014


	//----- nvinfo : EIATTR_SW_WAR
	.align		4
.L_21:
        /*006c*/ 	.byte	0x04, 0x36
        /*006e*/ 	.short	(.L_23 - .L_22)
.L_22:
        /*0070*/ 	.word	0x00000008
.L_23:


//--------------------- .nv.callgraph             --------------------------
	.section	.nv.callgraph,"",@"SHT_CUDA_CALLGRAPH"
	.align	4
	.sectionentsize	8
	.align		4
        /*0000*/ 	.word	0x00000000
	.align		4
        /*0004*/ 	.word	0xffffffff
	.align		4
        /*0008*/ 	.word	0x00000000
	.align		4
        /*000c*/ 	.word	0xfffffffe
	.align		4
        /*0010*/ 	.word	0x00000000
	.align		4
        /*0014*/ 	.word	0xfffffffd
	.align		4
        /*0018*/ 	.word	0x00000000
	.align		4
        /*001c*/ 	.word	0xfffffffc


//--------------------- .text.triton_poi_fused_convolution_66 --------------------------
	.section	.text.triton_poi_fused_convolution_66,"ax",@progbits
	.align	128
        .global         triton_poi_fused_convolution_66
        .type           triton_poi_fused_convolution_66,@function
        .size           triton_poi_fused_convolution_66,(.L_x_1 - triton_poi_fused_convolution_66)
        .other          triton_poi_fused_convolution_66,@"STO_CUDA_ENTRY STV_DEFAULT"
triton_poi_fused_convolution_66:
.text.triton_poi_fused_convolution_66:
[----:B------:R-:W0:Y:S02]  /*0000*/  LDC R1, c[0x0][0x28] ;  /* 0x00000a00ff017b82 */ /* 0x000e240000000800 */
[----:B------:R-:W1:Y:S01]  /*0010*/  S2R R6, SR_TID.X ;  /* 0x0000000000067919 */ /* 0x000e620000002100 */
[----:B------:R-:W2:Y:S01]  /*0020*/  LDC.64 R2, c[0x0][0x210] ;  /* 0x00008400ff027b82 */ /* 0x000ea20000000a00 */
[----:B------:R-:W-:Y:S01]  /*0030*/  ULDC.64 UR4, c[0x0][0x208] ;  /* 0x0000820000047ab9 */ /* 0x000fe20000000a00 */
[----:B------:R-:W3:Y:S06]  /*0040*/  S2R R7, SR_CTAID.X ;  /* 0x0000000000077919 */ /* 0x000eec0000002500 */
[----:B------:R-:W4:Y:S01]  /*0050*/  LDC.64 R4, c[0x0][0x218] ;  /* 0x00008600ff047b82 */ /* 0x000f220000000a00 */
[----:B-1----:R-:W-:-:S04]  /*0060*/  LOP3.LUT R6, R6, 0x7f, RZ, 0xc0, !PT ;  /* 0x0000007f06067812 */ /* 0x002fc800078ec0ff */
[----:B---3--:R-:W-:Y:S01]  /*0070*/  LEA R7, R7, R6, 0x7 ;  /* 0x0000000607077211 */ /* 0x008fe200078e38ff */
[----:B------:R-:W-:-:S03]  /*0080*/  HFMA2.MMA R6, -RZ, RZ, 0, 0 ;  /* 0x00000000ff067435 */ /* 0x000fc600000001ff */
[C---:B------:R-:W-:Y:S01]  /*0090*/  ISETP.GE.AND P0, PT, R7.reuse, 0xe00, PT ;  /* 0x00000e000700780c */ /* 0x040fe20003f06270 */
[----:B--2---:R-:W-:-:S06]  /*00a0*/  IMAD.WIDE R2, R7, 0x4, R2 ;  /* 0x0000000407027825 */ /* 0x004fcc00078e0202 */
[----:B------:R-:W-:-:S05]  /*00b0*/  IMAD.HI R0, R7, -0x6db6db6d, R6 ;  /* 0x9249249307007827 */ /* 0x000fca00078e0206 */
[----:B------:R-:W-:-:S04]  /*00c0*/  SHF.R.U32.HI R9, RZ, 0x1f, R0 ;  /* 0x0000001fff097819 */ /* 0x000fc80000011600 */
[----:B------:R-:W-:Y:S02]  /*00d0*/  LEA.HI.SX32 R9, R0, R9, 0x19 ;  /* 0x0000000900097211 */ /* 0x000fe400078fcaff */
[----:B------:R-:W-:-:S03]  /*00e0*/  MOV R0, RZ ;  /* 0x000000ff00007202 */ /* 0x000fc60000000f00 */
[----:B------:R-:W-:Y:S01]  /*00f0*/  IMAD R9, R9, -0xe0, R7 ;  /* 0xffffff2009097824 */ /* 0x000fe200078e0207 */
[----:B------:R-:W-:Y:S02]  /*0100*/  HFMA2.MMA R7, -RZ, RZ, 0, 0 ;  /* 0x00000000ff077435 */ /* 0x000fe400000001ff */
[----:B------:R-:W2:Y:S01]  /*0110*/  @!P0 LDG.E R0, desc[UR4][R2.64] ;  /* 0x0000000402008981 */ /* 0x000ea2000c1e1900 */
[----:B----4-:R-:W-:-:S07]  /*0120*/  IMAD.WIDE R4, R9, 0x4, R4 ;  /* 0x0000000409047825 */ /* 0x010fce00078e0204 */
[----:B------:R-:W2:Y:S02]  /*0130*/  @!P0 LDG.E.EL R7, desc[UR4][R4.64] ;  /* 0x0000000404078981 */ /* 0x000ea4000c2e1900 */
[----:B--2---:R-:W-:Y:S01]  /*0140*/  FADD R7, R7, R0 ;  /* 0x0000000007077221 */ /* 0x004fe20000000000 */
[----:B------:R-:W-:Y:S06]  /*0150*/  @P0 EXIT ;  /* 0x000000000000094d */ /* 0x000fec0003800000 */
[----:B------:R-:W-:Y:S01]  /*0160*/  STG.E desc[UR4][R2.64], R7 ;  /* 0x0000000702007986 */ /* 0x000fe2000c101904 */
[----:B------:R-:W-:Y:S05]  /*0170*/  EXIT ;  /* 0x000000000000794d */ /* 0x000fea0003800000 */
.L_x_0:
[----:B------:R-:W-:-:S00]  /*0180*/  BRA `(.L_x_0) ;  /* 0xfffffffc00fc7947 */ /* 0x000fc0000383ffff */
[----:B------:R-:W-:-:S00]  /*0190*/  NOP ;  /* 0x0000000000007918 */ /* 0x000fc00000000000 */
        /* <DEDUP_REMOVED lines=14> */
.L_x_1:


//--------------------- .nv.constant0.triton_poi_fused_convolution_66 --------------------------
	.section	.nv.constant0.triton_poi_fused_convolution_66,"a",@progbits
	.sectionflags	@""
	.align	4
.nv.constant0.triton_poi_fused_convolution_66:
	.zero		548
